//
// Generated by NVIDIA NVVM Compiler
//
// Compiler Build ID: CL-36424714
// Cuda compilation tools, release 13.0, V13.0.88
// Based on NVVM 20.0.0
//

.version 9.0
.target sm_100
.address_size 64

	// .globl	_ZN3cpm10microbench23cp_async_latency_kernelEPmiPKi
// _ZZN3cpm10microbench23cp_async_latency_kernelEPmiPKiE11smem_buffer has been demoted
// _ZZN3cpm10microbench26cp_async_throughput_kernelEPmiPKiE11smem_buffer has been demoted
// _ZZN3cpm10microbench23ldmatrix_latency_kernelEPmiE11smem_buffer has been demoted
// _ZZN3cpm10microbench26ldmatrix_throughput_kernelEPmiE11smem_buffer has been demoted
.global .align 4 .b8 _ZN3cpm10microbench17gmem_async_bufferE[1024];

.visible .entry _ZN3cpm10microbench23cp_async_latency_kernelEPmiPKi(
	.param .u64 .ptr .align 1 _ZN3cpm10microbench23cp_async_latency_kernelEPmiPKi_param_0,
	.param .u32 _ZN3cpm10microbench23cp_async_latency_kernelEPmiPKi_param_1,
	.param .u64 .ptr .align 1 _ZN3cpm10microbench23cp_async_latency_kernelEPmiPKi_param_2
)
{
	.reg .pred 	%p<8>;
	.reg .b32 	%r<75>;
	.reg .b64 	%rd<13>;
	// demoted variable
	.shared .align 16 .b8 _ZZN3cpm10microbench23cp_async_latency_kernelEPmiPKiE11smem_buffer[128];
	ld.param.u64 	%rd6, [_ZN3cpm10microbench23cp_async_latency_kernelEPmiPKi_param_0];
	ld.param.u32 	%r6, [_ZN3cpm10microbench23cp_async_latency_kernelEPmiPKi_param_1];
	ld.param.u64 	%rd5, [_ZN3cpm10microbench23cp_async_latency_kernelEPmiPKi_param_2];
	cvta.to.global.u64 	%rd1, %rd6;
	mov.u32 	%r1, %tid.x;
	setp.gt.u32 	%p1, %r1, 31;
	shl.b32 	%r7, %r1, 2;
	mov.u32 	%r8, _ZZN3cpm10microbench23cp_async_latency_kernelEPmiPKiE11smem_buffer;
	add.s32 	%r2, %r8, %r7;
	@%p1 bra 	$L__BB0_2;
	mov.b32 	%r9, 0;
	st.shared.u32 	[%r2], %r9;
$L__BB0_2:
	bar.sync 	0;
	// begin inline asm
	mov.u64 %rd7, %clock64;
	// end inline asm
	setp.lt.s32 	%p2, %r6, 1;
	@%p2 bra 	$L__BB0_7;
	cvta.to.global.u64 	%rd8, %rd5;
	mul.wide.u32 	%rd9, %r1, 4;
	add.s64 	%rd3, %rd8, %rd9;
	neg.s32 	%r74, %r6;
$L__BB0_4:
	.pragma "nounroll";
	setp.gt.u32 	%p3, %r1, 31;
	@%p3 bra 	$L__BB0_6;
	ld.global.u32 	%r10, [%rd3];
	st.shared.u32 	[%r2], %r10;
$L__BB0_6:
	bar.sync 	0;
	add.s32 	%r74, %r74, 1;
	setp.ne.s32 	%p4, %r74, 0;
	@%p4 bra 	$L__BB0_4;
$L__BB0_7:
	// begin inline asm
	mov.u64 %rd10, %clock64;
	// end inline asm
	setp.ne.s32 	%p5, %r1, 0;
	@%p5 bra 	$L__BB0_9;
	sub.s64 	%rd11, %rd10, %rd7;
	st.global.u64 	[%rd1], %rd11;
$L__BB0_9:
	setp.ne.s32 	%p6, %r1, 0;
	bar.sync 	0;
	@%p6 bra 	$L__BB0_12;
	ld.shared.v4.u32 	{%r11, %r12, %r13, %r14}, [_ZZN3cpm10microbench23cp_async_latency_kernelEPmiPKiE11smem_buffer];
	add.s32 	%r15, %r12, %r11;
	add.s32 	%r16, %r13, %r15;
	add.s32 	%r17, %r14, %r16;
	ld.shared.v4.u32 	{%r18, %r19, %r20, %r21}, [_ZZN3cpm10microbench23cp_async_latency_kernelEPmiPKiE11smem_buffer+16];
	add.s32 	%r22, %r18, %r17;
	add.s32 	%r23, %r19, %r22;
	add.s32 	%r24, %r20, %r23;
	add.s32 	%r25, %r21, %r24;
	ld.shared.v4.u32 	{%r26, %r27, %r28, %r29}, [_ZZN3cpm10microbench23cp_async_latency_kernelEPmiPKiE11smem_buffer+32];
	add.s32 	%r30, %r26, %r25;
	add.s32 	%r31, %r27, %r30;
	add.s32 	%r32, %r28, %r31;
	add.s32 	%r33, %r29, %r32;
	ld.shared.v4.u32 	{%r34, %r35, %r36, %r37}, [_ZZN3cpm10microbench23cp_async_latency_kernelEPmiPKiE11smem_buffer+48];
	add.s32 	%r38, %r34, %r33;
	add.s32 	%r39, %r35, %r38;
	add.s32 	%r40, %r36, %r39;
	add.s32 	%r41, %r37, %r40;
	ld.shared.v4.u32 	{%r42, %r43, %r44, %r45}, [_ZZN3cpm10microbench23cp_async_latency_kernelEPmiPKiE11smem_buffer+64];
	add.s32 	%r46, %r42, %r41;
	add.s32 	%r47, %r43, %r46;
	add.s32 	%r48, %r44, %r47;
	add.s32 	%r49, %r45, %r48;
	ld.shared.v4.u32 	{%r50, %r51, %r52, %r53}, [_ZZN3cpm10microbench23cp_async_latency_kernelEPmiPKiE11smem_buffer+80];
	add.s32 	%r54, %r50, %r49;
	add.s32 	%r55, %r51, %r54;
	add.s32 	%r56, %r52, %r55;
	add.s32 	%r57, %r53, %r56;
	ld.shared.v4.u32 	{%r58, %r59, %r60, %r61}, [_ZZN3cpm10microbench23cp_async_latency_kernelEPmiPKiE11smem_buffer+96];
	add.s32 	%r62, %r58, %r57;
	add.s32 	%r63, %r59, %r62;
	add.s32 	%r64, %r60, %r63;
	add.s32 	%r65, %r61, %r64;
	ld.shared.v4.u32 	{%r66, %r67, %r68, %r69}, [_ZZN3cpm10microbench23cp_async_latency_kernelEPmiPKiE11smem_buffer+112];
	add.s32 	%r70, %r66, %r65;
	add.s32 	%r71, %r67, %r70;
	add.s32 	%r72, %r68, %r71;
	add.s32 	%r73, %r69, %r72;
	setp.gt.s32 	%p7, %r73, -1;
	@%p7 bra 	$L__BB0_12;
	mov.b64 	%rd12, 0;
	st.global.u64 	[%rd1], %rd12;
$L__BB0_12:
	ret;

}
	// .globl	_ZN3cpm10microbench26cp_async_throughput_kernelEPmiPKi
.visible .entry _ZN3cpm10microbench26cp_async_throughput_kernelEPmiPKi(
	.param .u64 .ptr .align 1 _ZN3cpm10microbench26cp_async_throughput_kernelEPmiPKi_param_0,
	.param .u32 _ZN3cpm10microbench26cp_async_throughput_kernelEPmiPKi_param_1,
	.param .u64 .ptr .align 1 _ZN3cpm10microbench26cp_async_throughput_kernelEPmiPKi_param_2
)
{
	.reg .pred 	%p<9>;
	.reg .b32 	%r<86>;
	.reg .b64 	%rd<13>;
	// demoted variable
	.shared .align 16 .b8 _ZZN3cpm10microbench26cp_async_throughput_kernelEPmiPKiE11smem_buffer[1024];
	ld.param.u64 	%rd6, [_ZN3cpm10microbench26cp_async_throughput_kernelEPmiPKi_param_0];
	ld.param.u32 	%r10, [_ZN3cpm10microbench26cp_async_throughput_kernelEPmiPKi_param_1];
	ld.param.u64 	%rd5, [_ZN3cpm10microbench26cp_async_throughput_kernelEPmiPKi_param_2];
	cvta.to.global.u64 	%rd1, %rd6;
	mov.u32 	%r1, %tid.x;
	setp.gt.u32 	%p1, %r1, 255;
	shl.b32 	%r11, %r1, 2;
	mov.u32 	%r12, _ZZN3cpm10microbench26cp_async_throughput_kernelEPmiPKiE11smem_buffer;
	add.s32 	%r2, %r12, %r11;
	@%p1 bra 	$L__BB1_2;
	mov.b32 	%r13, 0;
	st.shared.u32 	[%r2], %r13;
$L__BB1_2:
	bar.sync 	0;
	// begin inline asm
	mov.u64 %rd7, %clock64;
	// end inline asm
	setp.lt.s32 	%p2, %r10, 1;
	@%p2 bra 	$L__BB1_7;
	cvta.to.global.u64 	%rd8, %rd5;
	mul.wide.u32 	%rd9, %r1, 4;
	add.s64 	%rd3, %rd8, %rd9;
	neg.s32 	%r83, %r10;
$L__BB1_4:
	.pragma "nounroll";
	setp.gt.u32 	%p3, %r1, 63;
	@%p3 bra 	$L__BB1_6;
	ld.global.u32 	%r14, [%rd3];
	ld.global.u32 	%r15, [%rd3+256];
	st.shared.u32 	[%r2], %r14;
	st.shared.u32 	[%r2+256], %r15;
$L__BB1_6:
	bar.sync 	0;
	add.s32 	%r83, %r83, 1;
	setp.ne.s32 	%p4, %r83, 0;
	@%p4 bra 	$L__BB1_4;
$L__BB1_7:
	// begin inline asm
	mov.u64 %rd10, %clock64;
	// end inline asm
	setp.ne.s32 	%p5, %r1, 0;
	@%p5 bra 	$L__BB1_9;
	sub.s64 	%rd11, %rd10, %rd7;
	st.global.u64 	[%rd1], %rd11;
$L__BB1_9:
	setp.ne.s32 	%p6, %r1, 0;
	bar.sync 	0;
	@%p6 bra 	$L__BB1_14;
	mov.b32 	%r85, 0;
	mov.b32 	%r84, 64;
$L__BB1_11:
	add.s32 	%r19, %r12, %r84;
	ld.shared.v4.u32 	{%r20, %r21, %r22, %r23}, [%r19+-64];
	add.s32 	%r24, %r20, %r85;
	add.s32 	%r25, %r21, %r24;
	add.s32 	%r26, %r22, %r25;
	add.s32 	%r27, %r23, %r26;
	ld.shared.v4.u32 	{%r28, %r29, %r30, %r31}, [%r19+-48];
	add.s32 	%r32, %r28, %r27;
	add.s32 	%r33, %r29, %r32;
	add.s32 	%r34, %r30, %r33;
	add.s32 	%r35, %r31, %r34;
	ld.shared.v4.u32 	{%r36, %r37, %r38, %r39}, [%r19+-32];
	add.s32 	%r40, %r36, %r35;
	add.s32 	%r41, %r37, %r40;
	add.s32 	%r42, %r38, %r41;
	add.s32 	%r43, %r39, %r42;
	ld.shared.v4.u32 	{%r44, %r45, %r46, %r47}, [%r19+-16];
	add.s32 	%r48, %r44, %r43;
	add.s32 	%r49, %r45, %r48;
	add.s32 	%r50, %r46, %r49;
	add.s32 	%r51, %r47, %r50;
	ld.shared.v4.u32 	{%r52, %r53, %r54, %r55}, [%r19];
	add.s32 	%r56, %r52, %r51;
	add.s32 	%r57, %r53, %r56;
	add.s32 	%r58, %r54, %r57;
	add.s32 	%r59, %r55, %r58;
	ld.shared.v4.u32 	{%r60, %r61, %r62, %r63}, [%r19+16];
	add.s32 	%r64, %r60, %r59;
	add.s32 	%r65, %r61, %r64;
	add.s32 	%r66, %r62, %r65;
	add.s32 	%r67, %r63, %r66;
	ld.shared.v4.u32 	{%r68, %r69, %r70, %r71}, [%r19+32];
	add.s32 	%r72, %r68, %r67;
	add.s32 	%r73, %r69, %r72;
	add.s32 	%r74, %r70, %r73;
	add.s32 	%r75, %r71, %r74;
	ld.shared.v4.u32 	{%r76, %r77, %r78, %r79}, [%r19+48];
	add.s32 	%r80, %r76, %r75;
	add.s32 	%r81, %r77, %r80;
	add.s32 	%r82, %r78, %r81;
	add.s32 	%r85, %r79, %r82;
	add.s32 	%r84, %r84, 128;
	setp.ne.s32 	%p7, %r84, 1088;
	@%p7 bra 	$L__BB1_11;
	setp.gt.s32 	%p8, %r85, -1;
	@%p8 bra 	$L__BB1_14;
	mov.b64 	%rd12, 0;
	st.global.u64 	[%rd1], %rd12;
$L__BB1_14:
	ret;

}
	// .globl	_ZN3cpm10microbench23ldmatrix_latency_kernelEPmi
.visible .entry _ZN3cpm10microbench23ldmatrix_latency_kernelEPmi(
	.param .u64 .ptr .align 1 _ZN3cpm10microbench23ldmatrix_latency_kernelEPmi_param_0,
	.param .u32 _ZN3cpm10microbench23ldmatrix_latency_kernelEPmi_param_1
)
{
	.reg .pred 	%p<7>;
	.reg .b32 	%r<23>;
	.reg .b64 	%rd<19>;
	// demoted variable
	.shared .align 16 .b8 _ZZN3cpm10microbench23ldmatrix_latency_kernelEPmiE11smem_buffer[1024];
	ld.param.u64 	%rd5, [_ZN3cpm10microbench23ldmatrix_latency_kernelEPmi_param_0];
	ld.param.u32 	%r9, [_ZN3cpm10microbench23ldmatrix_latency_kernelEPmi_param_1];
	mov.u32 	%r1, %tid.x;
	setp.gt.u32 	%p1, %r1, 255;
	@%p1 bra 	$L__BB2_2;
	shl.b32 	%r10, %r1, 2;
	mov.u32 	%r11, _ZZN3cpm10microbench23ldmatrix_latency_kernelEPmiE11smem_buffer;
	add.s32 	%r12, %r11, %r10;
	st.shared.u32 	[%r12], %r1;
$L__BB2_2:
	bar.sync 	0;
	// begin inline asm
	mov.u64 %rd6, %clock64;
	// end inline asm
	setp.lt.s32 	%p2, %r9, 1;
	mov.b32 	%r21, 0;
	mov.u32 	%r22, %r21;
	@%p2 bra 	$L__BB2_5;
	mov.u32 	%r14, _ZZN3cpm10microbench23ldmatrix_latency_kernelEPmiE11smem_buffer;
	cvt.u64.u32 	%rd7, %r14;
	cvta.shared.u64 	%rd8, %rd7;
	shl.b32 	%r15, %r1, 2;
	cvt.u64.u32 	%rd9, %r15;
	and.b64  	%rd10, %rd9, 1020;
	add.s64 	%rd2, %rd8, %rd10;
	add.s32 	%r16, %r15, 4;
	cvt.u64.u32 	%rd11, %r16;
	and.b64  	%rd12, %rd11, 1020;
	add.s64 	%rd3, %rd8, %rd12;
	neg.s32 	%r20, %r9;
$L__BB2_4:
	.pragma "nounroll";
	// begin inline asm
	ld.shared.b32 %r21, [%rd2];
	ld.shared.b32 %r22, [%rd3];
	// end inline asm
	add.s32 	%r20, %r20, 1;
	setp.ne.s32 	%p3, %r20, 0;
	@%p3 bra 	$L__BB2_4;
$L__BB2_5:
	// begin inline asm
	mov.u64 %rd15, %clock64;
	// end inline asm
	setp.ne.s32 	%p4, %r1, 0;
	setp.eq.s32 	%p5, %r1, 0;
	sub.s64 	%rd16, %rd15, %rd6;
	add.s32 	%r19, %r22, %r21;
	setp.lt.s32 	%p6, %r19, 0;
	selp.b64 	%rd17, 0, %rd16, %p6;
	selp.b64 	%rd4, %rd17, %rd16, %p5;
	@%p4 bra 	$L__BB2_7;
	cvta.to.global.u64 	%rd18, %rd5;
	st.global.u64 	[%rd18], %rd4;
$L__BB2_7:
	ret;

}
	// .globl	_ZN3cpm10microbench26ldmatrix_throughput_kernelEPmi
.visible .entry _ZN3cpm10microbench26ldmatrix_throughput_kernelEPmi(
	.param .u64 .ptr .align 1 _ZN3cpm10microbench26ldmatrix_throughput_kernelEPmi_param_0,
	.param .u32 _ZN3cpm10microbench26ldmatrix_throughput_kernelEPmi_param_1
)
{
	.reg .pred 	%p<7>;
	.reg .b32 	%r<23>;
	.reg .b64 	%rd<19>;
	// demoted variable
	.shared .align 16 .b8 _ZZN3cpm10microbench26ldmatrix_throughput_kernelEPmiE11smem_buffer[2048];
	ld.param.u64 	%rd5, [_ZN3cpm10microbench26ldmatrix_throughput_kernelEPmi_param_0];
	ld.param.u32 	%r9, [_ZN3cpm10microbench26ldmatrix_throughput_kernelEPmi_param_1];
	mov.u32 	%r1, %tid.x;
	setp.gt.u32 	%p1, %r1, 511;
	@%p1 bra 	$L__BB3_2;
	shl.b32 	%r10, %r1, 2;
	mov.u32 	%r11, _ZZN3cpm10microbench26ldmatrix_throughput_kernelEPmiE11smem_buffer;
	add.s32 	%r12, %r11, %r10;
	st.shared.u32 	[%r12], %r1;
$L__BB3_2:
	bar.sync 	0;
	// begin inline asm
	mov.u64 %rd6, %clock64;
	// end inline asm
	setp.lt.s32 	%p2, %r9, 1;
	mov.b32 	%r21, 0;
	mov.u32 	%r22, %r21;
	@%p2 bra 	$L__BB3_5;
	mov.u32 	%r14, _ZZN3cpm10microbench26ldmatrix_throughput_kernelEPmiE11smem_buffer;
	cvt.u64.u32 	%rd7, %r14;
	cvta.shared.u64 	%rd8, %rd7;
	shl.b32 	%r15, %r1, 2;
	cvt.u64.u32 	%rd9, %r15;
	and.b64  	%rd10, %rd9, 2044;
	add.s64 	%rd2, %rd8, %rd10;
	add.s32 	%r16, %r15, 128;
	cvt.u64.u32 	%rd11, %r16;
	and.b64  	%rd12, %rd11, 2044;
	add.s64 	%rd3, %rd8, %rd12;
	neg.s32 	%r20, %r9;
$L__BB3_4:
	.pragma "nounroll";
	// begin inline asm
	ld.shared.b32 %r21, [%rd2];
	ld.shared.b32 %r22, [%rd3];
	// end inline asm
	add.s32 	%r20, %r20, 1;
	setp.ne.s32 	%p3, %r20, 0;
	@%p3 bra 	$L__BB3_4;
$L__BB3_5:
	// begin inline asm
	mov.u64 %rd15, %clock64;
	// end inline asm
	setp.ne.s32 	%p4, %r1, 0;
	setp.eq.s32 	%p5, %r1, 0;
	sub.s64 	%rd16, %rd15, %rd6;
	add.s32 	%r19, %r22, %r21;
	setp.lt.s32 	%p6, %r19, 0;
	selp.b64 	%rd17, 0, %rd16, %p6;
	selp.b64 	%rd4, %rd17, %rd16, %p5;
	@%p4 bra 	$L__BB3_7;
	cvta.to.global.u64 	%rd18, %rd5;
	st.global.u64 	[%rd18], %rd4;
$L__BB3_7:
	ret;

}


// ===== COMPILED SASS (sm_100) =====

	.target	sm_100

	.elftype	@"ET_EXEC"


//--------------------- .note.nv.tkinfo           --------------------------
	.section	.note.nv.tkinfo,"",@"SHT_NOTE"
	.sectionflags	@"SHF_NOTE_NV_TKINFO"
	.tkinfo
        /*0018*/ 	.word	0x00000002
        /*0030*/ 	.string	""
        /*0030*/ 	.string	"ptxas"
        /*0030*/ 	.string	"Cuda compilation tools, release 13.0, V13.0.88"
        /*0030*/ 	.string	"Build cuda_13.0.r13.0/compiler.36424714_0"
        /*0030*/ 	.string	"-arch sm_100 -m 64 "



//--------------------- .note.nv.cuinfo           --------------------------
	.section	.note.nv.cuinfo,"",@"SHT_NOTE"
	.sectionflags	@"SHF_NOTE_NV_CUINFO"
        /*0018*/ 	.short	0x0002
        /*001a*/ 	.short	0x0064
        /*001c*/ 	.short	0x0082
	.zero		2


//--------------------- .nv.info                  --------------------------
	.section	.nv.info,"",@"SHT_CUDA_INFO"
	.align	4


	//----- nvinfo : EIATTR_REGCOUNT
	.align		4
        /*0000*/ 	.byte	0x04, 0x2f
        /*0002*/ 	.short	(.L_2 - .L_1)
	.align		4
.L_1:
        /*0004*/ 	.word	index@(_ZN3cpm10microbench23cp_async_latency_kernelEPmiPKi)
        /*0008*/ 	.word	0x0000001e


	//----- nvinfo : EIATTR_FRAME_SIZE
	.align		4
.L_2:
        /*000c*/ 	.byte	0x04, 0x11
        /*000e*/ 	.short	(.L_4 - .L_3)
	.align		4
.L_3:
        /*0010*/ 	.word	index@(_ZN3cpm10microbench23cp_async_latency_kernelEPmiPKi)
        /*0014*/ 	.word	0x00000000


	//----- nvinfo : EIATTR_REGCOUNT
	.align		4
.L_4:
        /*0018*/ 	.byte	0x04, 0x2f
        /*001a*/ 	.short	(.L_6 - .L_5)
	.align		4
.L_5:
        /*001c*/ 	.word	index@(_ZN3cpm10microbench26cp_async_throughput_kernelEPmiPKi)
        /*0020*/ 	.word	0x0000001e


	//----- nvinfo : EIATTR_FRAME_SIZE
	.align		4
.L_6:
        /*0024*/ 	.byte	0x04, 0x11
        /*0026*/ 	.short	(.L_8 - .L_7)
	.align		4
.L_7:
        /*0028*/ 	.word	index@(_ZN3cpm10microbench26cp_async_throughput_kernelEPmiPKi)
        /*002c*/ 	.word	0x00000000


	//----- nvinfo : EIATTR_REGCOUNT
	.align		4
.L_8:
        /*0030*/ 	.byte	0x04, 0x2f
        /*0032*/ 	.short	(.L_10 - .L_9)
	.align		4
.L_9:
        /*0034*/ 	.word	index@(_ZN3cpm10microbench23ldmatrix_latency_kernelEPmi)
        /*0038*/ 	.word	0x0000000e


	//----- nvinfo : EIATTR_FRAME_SIZE
	.align		4
.L_10:
        /*003c*/ 	.byte	0x04, 0x11
        /*003e*/ 	.short	(.L_12 - .L_11)
	.align		4
.L_11:
        /*0040*/ 	.word	index@(_ZN3cpm10microbench23ldmatrix_latency_kernelEPmi)
        /*0044*/ 	.word	0x00000000


	//----- nvinfo : EIATTR_REGCOUNT
	.align		4
.L_12:
        /*0048*/ 	.byte	0x04, 0x2f
        /*004a*/ 	.short	(.L_14 - .L_13)
	.align		4
.L_13:
        /*004c*/ 	.word	index@(_ZN3cpm10microbench26ldmatrix_throughput_kernelEPmi)
        /*0050*/ 	.word	0x0000000e


	//----- nvinfo : EIATTR_FRAME_SIZE
	.align		4
.L_14:
        /*0054*/ 	.byte	0x04, 0x11
        /*0056*/ 	.short	(.L_16 - .L_15)
	.align		4
.L_15:
        /*0058*/ 	.word	index@(_ZN3cpm10microbench26ldmatrix_throughput_kernelEPmi)
        /*005c*/ 	.word	0x00000000


	//----- nvinfo : EIATTR_MIN_STACK_SIZE
	.align		4
.L_16:
        /*0060*/ 	.byte	0x04, 0x12
        /*0062*/ 	.short	(.L_18 - .L_17)
	.align		4
.L_17:
        /*0064*/ 	.word	index@(_ZN3cpm10microbench26ldmatrix_throughput_kernelEPmi)
        /*0068*/ 	.word	0x00000000


	//----- nvinfo : EIATTR_MIN_STACK_SIZE
	.align		4
.L_18:
        /*006c*/ 	.byte	0x04, 0x12
        /*006e*/ 	.short	(.L_20 - .L_19)
	.align		4
.L_19:
        /*0070*/ 	.word	index@(_ZN3cpm10microbench23ldmatrix_latency_kernelEPmi)
        /*0074*/ 	.word	0x00000000


	//----- nvinfo : EIATTR_MIN_STACK_SIZE
	.align		4
.L_20:
        /*0078*/ 	.byte	0x04, 0x12
        /*007a*/ 	.short	(.L_22 - .L_21)
	.align		4
.L_21:
        /*007c*/ 	.word	index@(_ZN3cpm10microbench26cp_async_throughput_kernelEPmiPKi)
        /*0080*/ 	.word	0x00000000


	//----- nvinfo : EIATTR_MIN_STACK_SIZE
	.align		4
.L_22:
        /*0084*/ 	.byte	0x04, 0x12
        /*0086*/ 	.short	(.L_24 - .L_23)
	.align		4
.L_23:
        /*0088*/ 	.word	index@(_ZN3cpm10microbench23cp_async_latency_kernelEPmiPKi)
        /*008c*/ 	.word	0x00000000
.L_24:


//--------------------- .nv.compat                --------------------------
	.section	.nv.compat,"",@"SHT_CUDA_COMPAT_INFO"
	.align	4
        /*0000*/ 	.byte	0x02, 0x09, 0x00, 0x00, 0x02, 0x02, 0x01, 0x00, 0x02, 0x05, 0x05, 0x00, 0x03, 0x07, 0x01, 0x01
        /*0010*/ 	.byte	0x02, 0x03, 0x00, 0x00, 0x02, 0x06, 0x01, 0x00, 0x04, 0x0b, 0x08, 0x00, 0x09, 0x00, 0x00, 0x00
        /*0020*/ 	.byte	0x00, 0x00, 0x00, 0x00


//--------------------- .nv.info._ZN3cpm10microbench26ldmatrix_throughput_kernelEPmi --------------------------
	.section	.nv.info._ZN3cpm10microbench26ldmatrix_throughput_kernelEPmi,"",@"SHT_CUDA_INFO"
	.sectionflags	@""
	.align	4


	//----- nvinfo : EIATTR_CUDA_API_VERSION
	.align		4
        /*0000*/ 	.byte	0x04, 0x37
        /*0002*/ 	.short	(.L_26 - .L_25)
.L_25:
        /*0004*/ 	.word	0x00000082


	//----- nvinfo : EIATTR_KPARAM_INFO
	.align		4
.L_26:
        /*0008*/ 	.byte	0x04, 0x17
        /*000a*/ 	.short	(.L_28 - .L_27)
.L_27:
        /*000c*/ 	.word	0x00000000
        /*0010*/ 	.short	0x0001
        /*0012*/ 	.short	0x0008
        /*0014*/ 	.byte	0x00, 0xf0, 0x11, 0x00


	//----- nvinfo : EIATTR_KPARAM_INFO
	.align		4
.L_28:
        /*0018*/ 	.byte	0x04, 0x17
        /*001a*/ 	.short	(.L_30 - .L_29)
.L_29:
        /*001c*/ 	.word	0x00000000
        /*0020*/ 	.short	0x0000
        /*0022*/ 	.short	0x0000
        /*0024*/ 	.byte	0x00, 0xf5, 0x21, 0x00


	//----- nvinfo : EIATTR_SPARSE_MMA_MASK
	.align		4
.L_30:
        /*0028*/ 	.byte	0x03, 0x50
        /*002a*/ 	.short	0x0000


	//----- nvinfo : EIATTR_MAXREG_COUNT
	.align		4
        /*002c*/ 	.byte	0x03, 0x1b
        /*002e*/ 	.short	0x00ff


	//----- nvinfo : EIATTR_NUM_BARRIERS
	.align		4
        /*0030*/ 	.byte	0x02, 0x4c
        /*0032*/ 	.byte	0x01
	.zero		1


	//----- nvinfo : EIATTR_MERCURY_ISA_VERSION
	.align		4
        /*0034*/ 	.byte	0x03, 0x5f
        /*0036*/ 	.short	0x0101


	//----- nvinfo : EIATTR_VRC_CTA_INIT_COUNT
	.align		4
        /*0038*/ 	.byte	0x02, 0x4a
	.zero		1
	.zero		1


	//----- nvinfo : EIATTR_EXIT_INSTR_OFFSETS
	.align		4
        /*003c*/ 	.byte	0x04, 0x1c
        /*003e*/ 	.short	(.L_32 - .L_31)


	//   ....[0]....
.L_31:
        /*0040*/ 	.word	0x000001f0


	//   ....[1]....
        /*0044*/ 	.word	0x000002a0


	//----- nvinfo : EIATTR_CBANK_PARAM_SIZE
	.align		4
.L_32:
        /*0048*/ 	.byte	0x03, 0x19
        /*004a*/ 	.short	0x000c


	//----- nvinfo : EIATTR_PARAM_CBANK
	.align		4
        /*004c*/ 	.byte	0x04, 0x0a
        /*004e*/ 	.short	(.L_34 - .L_33)
	.align		4
.L_33:
        /*0050*/ 	.word	index@(.nv.constant0._ZN3cpm10microbench26ldmatrix_throughput_kernelEPmi)
        /*0054*/ 	.short	0x0380
        /*0056*/ 	.short	0x000c


	//----- nvinfo : EIATTR_SW_WAR
	.align		4
.L_34:
        /*0058*/ 	.byte	0x04, 0x36
        /*005a*/ 	.short	(.L_36 - .L_35)
.L_35:
        /*005c*/ 	.word	0x00000008
.L_36:


//--------------------- .nv.info._ZN3cpm10microbench23ldmatrix_latency_kernelEPmi --------------------------
	.section	.nv.info._ZN3cpm10microbench23ldmatrix_latency_kernelEPmi,"",@"SHT_CUDA_INFO"
	.sectionflags	@""
	.align	4


	//----- nvinfo : EIATTR_CUDA_API_VERSION
	.align		4
        /*0000*/ 	.byte	0x04, 0x37
        /*0002*/ 	.short	(.L_38 - .L_37)
.L_37:
        /*0004*/ 	.word	0x00000082


	//----- nvinfo : EIATTR_KPARAM_INFO
	.align		4
.L_38:
        /*0008*/ 	.byte	0x04, 0x17
        /*000a*/ 	.short	(.L_40 - .L_39)
.L_39:
        /*000c*/ 	.word	0x00000000
        /*0010*/ 	.short	0x0001
        /*0012*/ 	.short	0x0008
        /*0014*/ 	.byte	0x00, 0xf0, 0x11, 0x00


	//----- nvinfo : EIATTR_KPARAM_INFO
	.align		4
.L_40:
        /*0018*/ 	.byte	0x04, 0x17
        /*001a*/ 	.short	(.L_42 - .L_41)
.L_41:
        /*001c*/ 	.word	0x00000000
        /*0020*/ 	.short	0x0000
        /*0022*/ 	.short	0x0000
        /*0024*/ 	.byte	0x00, 0xf5, 0x21, 0x00


	//----- nvinfo : EIATTR_SPARSE_MMA_MASK
	.align		4
.L_42:
        /*0028*/ 	.byte	0x03, 0x50
        /*002a*/ 	.short	0x0000


	//----- nvinfo : EIATTR_MAXREG_COUNT
	.align		4
        /*002c*/ 	.byte	0x03, 0x1b
        /*002e*/ 	.short	0x00ff


	//----- nvinfo : EIATTR_NUM_BARRIERS
	.align		4
        /*0030*/ 	.byte	0x02, 0x4c
        /*0032*/ 	.byte	0x01
	.zero		1


	//----- nvinfo : EIATTR_MERCURY_ISA_VERSION
	.align		4
        /*0034*/ 	.byte	0x03, 0x5f
        /*0036*/ 	.short	0x0101


	//----- nvinfo : EIATTR_VRC_CTA_INIT_COUNT
	.align		4
        /*0038*/ 	.byte	0x02, 0x4a
	.zero		1
	.zero		1


	//----- nvinfo : EIATTR_EXIT_INSTR_OFFSETS
	.align		4
        /*003c*/ 	.byte	0x04, 0x1c
        /*003e*/ 	.short	(.L_44 - .L_43)


	//   ....[0]....
.L_43:
        /*0040*/ 	.word	0x000001f0


	//   ....[1]....
        /*0044*/ 	.word	0x000002a0


	//----- nvinfo : EIATTR_CBANK_PARAM_SIZE
	.align		4
.L_44:
        /*0048*/ 	.byte	0x03, 0x19
        /*004a*/ 	.short	0x000c


	//----- nvinfo : EIATTR_PARAM_CBANK
	.align		4
        /*004c*/ 	.byte	0x04, 0x0a
        /*004e*/ 	.short	(.L_46 - .L_45)
	.align		4
.L_45:
        /*0050*/ 	.word	index@(.nv.constant0._ZN3cpm10microbench23ldmatrix_latency_kernelEPmi)
        /*0054*/ 	.short	0x0380
        /*0056*/ 	.short	0x000c


	//----- nvinfo : EIATTR_SW_WAR
	.align		4
.L_46:
        /*0058*/ 	.byte	0x04, 0x36
        /*005a*/ 	.short	(.L_48 - .L_47)
.L_47:
        /*005c*/ 	.word	0x00000008
.L_48:


//--------------------- .nv.info._ZN3cpm10microbench26cp_async_throughput_kernelEPmiPKi --------------------------
	.section	.nv.info._ZN3cpm10microbench26cp_async_throughput_kernelEPmiPKi,"",@"SHT_CUDA_INFO"
	.sectionflags	@""
	.align	4


	//----- nvinfo : EIATTR_CUDA_API_VERSION
	.align		4
        /*0000*/ 	.byte	0x04, 0x37
        /*0002*/ 	.short	(.L_50 - .L_49)
.L_49:
        /*0004*/ 	.word	0x00000082


	//----- nvinfo : EIATTR_KPARAM_INFO
	.align		4
.L_50:
        /*0008*/ 	.byte	0x04, 0x17
        /*000a*/ 	.short	(.L_52 - .L_51)
.L_51:
        /*000c*/ 	.word	0x00000000
        /*0010*/ 	.short	0x0002
        /*0012*/ 	.short	0x0010
        /*0014*/ 	.byte	0x00, 0xf5, 0x21, 0x00


	//----- nvinfo : EIATTR_KPARAM_INFO
	.align		4
.L_52:
        /*0018*/ 	.byte	0x04, 0x17
        /*001a*/ 	.short	(.L_54 - .L_53)
.L_53:
        /*001c*/ 	.word	0x00000000
        /*0020*/ 	.short	0x0001
        /*0022*/ 	.short	0x0008
        /*0024*/ 	.byte	0x00, 0xf0, 0x11, 0x00


	//----- nvinfo : EIATTR_KPARAM_INFO
	.align		4
.L_54:
        /*0028*/ 	.byte	0x04, 0x17
        /*002a*/ 	.short	(.L_56 - .L_55)
.L_55:
        /*002c*/ 	.word	0x00000000
        /*0030*/ 	.short	0x0000
        /*0032*/ 	.short	0x0000
        /*0034*/ 	.byte	0x00, 0xf5, 0x21, 0x00


	//----- nvinfo : EIATTR_SPARSE_MMA_MASK
	.align		4
.L_56:
        /*0038*/ 	.byte	0x03, 0x50
        /*003a*/ 	.short	0x0000


	//----- nvinfo : EIATTR_MAXREG_COUNT
	.align		4
        /*003c*/ 	.byte	0x03, 0x1b
        /*003e*/ 	.short	0x00ff


	//----- nvinfo : EIATTR_NUM_BARRIERS
	.align		4
        /*0040*/ 	.byte	0x02, 0x4c
        /*0042*/ 	.byte	0x01
	.zero		1


	//----- nvinfo : EIATTR_MERCURY_ISA_VERSION
	.align		4
        /*0044*/ 	.byte	0x03, 0x5f
        /*0046*/ 	.short	0x0101


	//----- nvinfo : EIATTR_VRC_CTA_INIT_COUNT
	.align		4
        /*0048*/ 	.byte	0x02, 0x4a
	.zero		1
	.zero		1


	//----- nvinfo : EIATTR_EXIT_INSTR_OFFSETS
	.align		4
        /*004c*/ 	.byte	0x04, 0x1c
        /*004e*/ 	.short	(.L_58 - .L_57)


	//   ....[0]....
.L_57:
        /*0050*/ 	.word	0x00000240


	//   ....[1]....
        /*0054*/ 	.word	0x00000e60


	//   ....[2]....
        /*0058*/ 	.word	0x00000e90


	//----- nvinfo : EIATTR_CRS_STACK_SIZE
	.align		4
.L_58:
        /*005c*/ 	.byte	0x04, 0x1e
        /*005e*/ 	.short	(.L_60 - .L_59)
.L_59:
        /*0060*/ 	.word	0x00000000


	//----- nvinfo : EIATTR_CBANK_PARAM_SIZE
	.align		4
.L_60:
        /*0064*/ 	.byte	0x03, 0x19
        /*0066*/ 	.short	0x0018


	//----- nvinfo : EIATTR_PARAM_CBANK
	.align		4
        /*0068*/ 	.byte	0x04, 0x0a
        /*006a*/ 	.short	(.L_62 - .L_61)
	.align		4
.L_61:
        /*006c*/ 	.word	index@(.nv.constant0._ZN3cpm10microbench26cp_async_throughput_kernelEPmiPKi)
        /*0070*/ 	.short	0x0380
        /*0072*/ 	.short	0x0018


	//----- nvinfo : EIATTR_SW_WAR
	.align		4
.L_62:
        /*0074*/ 	.byte	0x04, 0x36
        /*0076*/ 	.short	(.L_64 - .L_63)
.L_63:
        /*0078*/ 	.word	0x00000008
.L_64:


//--------------------- .nv.info._ZN3cpm10microbench23cp_async_latency_kernelEPmiPKi --------------------------
	.section	.nv.info._ZN3cpm10microbench23cp_async_latency_kernelEPmiPKi,"",@"SHT_CUDA_INFO"
	.sectionflags	@""
	.align	4


	//----- nvinfo : EIATTR_CUDA_API_VERSION
	.align		4
        /*0000*/ 	.byte	0x04, 0x37
        /*0002*/ 	.short	(.L_66 - .L_65)
.L_65:
        /*0004*/ 	.word	0x00000082


	//----- nvinfo : EIATTR_KPARAM_INFO
	.align		4
.L_66:
        /*0008*/ 	.byte	0x04, 0x17
        /*000a*/ 	.short	(.L_68 - .L_67)
.L_67:
        /*000c*/ 	.word	0x00000000
        /*0010*/ 	.short	0x0002
        /*0012*/ 	.short	0x0010
        /*0014*/ 	.byte	0x00, 0xf5, 0x21, 0x00


	//----- nvinfo : EIATTR_KPARAM_INFO
	.align		4
.L_68:
        /*0018*/ 	.byte	0x04, 0x17
        /*001a*/ 	.short	(.L_70 - .L_69)
.L_69:
        /*001c*/ 	.word	0x00000000
        /*0020*/ 	.short	0x0001
        /*0022*/ 	.short	0x0008
        /*0024*/ 	.byte	0x00, 0xf0, 0x11, 0x00


	//----- nvinfo : EIATTR_KPARAM_INFO
	.align		4
.L_70:
        /*0028*/ 	.byte	0x04, 0x17
        /*002a*/ 	.short	(.L_72 - .L_71)
.L_71:
        /*002c*/ 	.word	0x00000000
        /*0030*/ 	.short	0x0000
        /*0032*/ 	.short	0x0000
        /*0034*/ 	.byte	0x00, 0xf5, 0x21, 0x00


	//----- nvinfo : EIATTR_SPARSE_MMA_MASK
	.align		4
.L_72:
        /*0038*/ 	.byte	0x03, 0x50
        /*003a*/ 	.short	0x0000


	//----- nvinfo : EIATTR_MAXREG_COUNT
	.align		4
        /*003c*/ 	.byte	0x03, 0x1b
        /*003e*/ 	.short	0x00ff


	//----- nvinfo : EIATTR_NUM_BARRIERS
	.align		4
        /*0040*/ 	.byte	0x02, 0x4c
        /*0042*/ 	.byte	0x01
	.zero		1


	//----- nvinfo : EIATTR_MERCURY_ISA_VERSION
	.align		4
        /*0044*/ 	.byte	0x03, 0x5f
        /*0046*/ 	.short	0x0101


	//----- nvinfo : EIATTR_VRC_CTA_INIT_COUNT
	.align		4
        /*0048*/ 	.byte	0x02, 0x4a
	.zero		1
	.zero		1


	//----- nvinfo : EIATTR_EXIT_INSTR_OFFSETS
	.align		4
        /*004c*/ 	.byte	0x04, 0x1c
        /*004e*/ 	.short	(.L_74 - .L_73)


	//   ....[0]....
.L_73:
        /*0050*/ 	.word	0x00000210


	//   ....[1]....
        /*0054*/ 	.word	0x000003e0


	//   ....[2]....
        /*0058*/ 	.word	0x00000410


	//----- nvinfo : EIATTR_CRS_STACK_SIZE
	.align		4
.L_74:
        /*005c*/ 	.byte	0x04, 0x1e
        /*005e*/ 	.short	(.L_76 - .L_75)
.L_75:
        /*0060*/ 	.word	0x00000000


	//----- nvinfo : EIATTR_CBANK_PARAM_SIZE
	.align		4
.L_76:
        /*0064*/ 	.byte	0x03, 0x19
        /*0066*/ 	.short	0x0018


	//----- nvinfo : EIATTR_PARAM_CBANK
	.align		4
        /*0068*/ 	.byte	0x04, 0x0a
        /*006a*/ 	.short	(.L_78 - .L_77)
	.align		4
.L_77:
        /*006c*/ 	.word	index@(.nv.constant0._ZN3cpm10microbench23cp_async_latency_kernelEPmiPKi)
        /*0070*/ 	.short	0x0380
        /*0072*/ 	.short	0x0018


	//----- nvinfo : EIATTR_SW_WAR
	.align		4
.L_78:
        /*0074*/ 	.byte	0x04, 0x36
        /*0076*/ 	.short	(.L_80 - .L_79)
.L_79:
        /*0078*/ 	.word	0x00000008
.L_80:


//--------------------- .nv.callgraph             --------------------------
	.section	.nv.callgraph,"",@"SHT_CUDA_CALLGRAPH"
	.align	4
	.sectionentsize	8
	.align		4
        /*0000*/ 	.word	0x00000000
	.align		4
        /*0004*/ 	.word	0xffffffff
	.align		4
        /*0008*/ 	.word	0x00000000
	.align		4
        /*000c*/ 	.word	0xfffffffe
	.align		4
        /*0010*/ 	.word	0x00000000
	.align		4
        /*0014*/ 	.word	0xfffffffd
	.align		4
        /*0018*/ 	.word	0x00000000
	.align		4
        /*001c*/ 	.word	0xfffffffc


//--------------------- .nv.constant4             --------------------------
	.section	.nv.constant4,"a",@progbits
	.align	8
	.align		8
.nv.constant4:
        /*0000*/ 	.dword	_ZN3cpm10microbench17gmem_async_bufferE


//--------------------- .text._ZN3cpm10microbench26ldmatrix_throughput_kernelEPmi --------------------------
	.section	.text._ZN3cpm10microbench26ldmatrix_throughput_kernelEPmi,"ax",@progbits
	.align	128
        .global         _ZN3cpm10microbench26ldmatrix_throughput_kernelEPmi
        .type           _ZN3cpm10microbench26ldmatrix_throughput_kernelEPmi,@function
        .size           _ZN3cpm10microbench26ldmatrix_throughput_kernelEPmi,(.L_x_14 - _ZN3cpm10microbench26ldmatrix_throughput_kernelEPmi)
        .other          _ZN3cpm10microbench26ldmatrix_throughput_kernelEPmi,@"STO_CUDA_ENTRY STV_DEFAULT"
_ZN3cpm10microbench26ldmatrix_throughput_kernelEPmi:
.text._ZN3cpm10microbench26ldmatrix_throughput_kernelEPmi:
[----:B------:R-:W-:Y:S01]  /*0000*/  LDC R1, c[0x0][0x37c] ;  /* 0x0000df00ff017b82 */ /* 0x000fe20000000800 */
[----:B------:R-:W0:Y:S02]  /*0010*/  S2R R11, SR_TID.X ;  /* 0x00000000000b7919 */ /* 0x000e240000002100 */
[----:B0-----:R-:W-:-:S13]  /*0020*/  ISETP.GT.U32.AND P0, PT, R11, 0x1ff, PT ;  /* 0x000001ff0b00780c */ /* 0x001fda0003f04070 */
[----:B------:R-:W0:Y:S01]  /*0030*/  @!P0 S2R R3, SR_CgaCtaId ;  /* 0x0000000000038919 */ /* 0x000e220000008800 */
[----:B------:R-:W-:-:S04]  /*0040*/  @!P0 MOV R0, 0x400 ;  /* 0x0000040000008802 */ /* 0x000fc80000000f00 */
[----:B0-----:R-:W-:-:S05]  /*0050*/  @!P0 LEA R0, R3, R0, 0x18 ;  /* 0x0000000003008211 */ /* 0x001fca00078ec0ff */
[----:B------:R-:W-:-:S05]  /*0060*/  @!P0 IMAD R0, R11, 0x4, R0 ;  /* 0x000000040b008824 */ /* 0x000fca00078e0200 */
[----:B------:R0:W-:Y:S01]  /*0070*/  @!P0 STS [R0], R11 ;  /* 0x0000000b00008388 */ /* 0x0001e20000000800 */
[----:B------:R-:W-:Y:S01]  /*0080*/  BAR.SYNC.DEFER_BLOCKING 0x0 ;  /* 0x0000000000007b1d */ /* 0x000fe20000010000 */
[----:B------:R-:W-:-:S05]  /*0090*/  CS2R R2, SR_CLOCKLO ;  /* 0x0000000000027805 */ /* 0x000fca0000015000 */
[----:B------:R-:W1:Y:S01]  /*00a0*/  LDCU UR4, c[0x0][0x388] ;  /* 0x00007100ff0477ac */ /* 0x000e620008000800 */
[----:B0-----:R-:W-:Y:S02]  /*00b0*/  IMAD.MOV.U32 R0, RZ, RZ, RZ ;  /* 0x000000ffff007224 */ /* 0x001fe400078e00ff */
[----:B------:R-:W-:Y:S01]  /*00c0*/  IMAD.MOV.U32 R9, RZ, RZ, RZ ;  /* 0x000000ffff097224 */ /* 0x000fe200078e00ff */
[----:B-1----:R-:W-:-:S09]  /*00d0*/  UISETP.GE.AND UP0, UPT, UR4, 0x1, UPT ;  /* 0x000000010400788c */ /* 0x002fd2000bf06270 */
[----:B------:R-:W-:Y:S05]  /*00e0*/  BRA.U !UP0, `(.L_x_0) ;  /* 0x0000000108387547 */ /* 0x000fea000b800000 */
[----:B------:R-:W0:Y:S01]  /*00f0*/  S2UR UR5, SR_CgaCtaId ;  /* 0x00000000000579c3 */ /* 0x000e220000008800 */
[----:B------:R-:W-:Y:S01]  /*0100*/  IMAD.SHL.U32 R0, R11, 0x4, RZ ;  /* 0x000000040b007824 */ /* 0x000fe200078e00ff */
[----:B------:R-:W-:-:S03]  /*0110*/  UMOV UR4, 0x400 ;  /* 0x0000040000047882 */ /* 0x000fc60000000000 */
[C---:B------:R-:W-:Y:S01]  /*0120*/  VIADD R4, R0.reuse, 0x80 ;  /* 0x0000008000047836 */ /* 0x040fe20000000000 */
[----:B------:R-:W-:Y:S02]  /*0130*/  LOP3.LUT R5, R0, 0x7fc, RZ, 0xc0, !PT ;  /* 0x000007fc00057812 */ /* 0x000fe400078ec0ff */
[----:B------:R-:W1:Y:S02]  /*0140*/  S2UR UR6, SR_SWINHI ;  /* 0x00000000000679c3 */ /* 0x000e640000002f00 */
[----:B------:R-:W-:Y:S01]  /*0150*/  LOP3.LUT R4, R4, 0x7fc, RZ, 0xc0, !PT ;  /* 0x000007fc04047812 */ /* 0x000fe200078ec0ff */
[----:B0-----:R-:W-:-:S07]  /*0160*/  ULEA UR4, UR5, UR4, 0x18 ;  /* 0x0000000405047291 */ /* 0x001fce000f8ec0ff */
[----:B------:R-:W-:Y:S01]  /*0170*/  UMOV UR4, UR4 ;  /* 0x0000000400047c82 */ /* 0x000fe20008000000 */
[----:B-1----:R-:W-:Y:S01]  /*0180*/  UMOV UR5, UR6 ;  /* 0x0000000600057c82 */ /* 0x002fe20008000000 */
[----:B------:R-:W-:Y:S02]  /*0190*/  VIADD R5, R5, UR4 ;  /* 0x0000000405057c36 */ /* 0x000fe40008000000 */
[----:B------:R-:W-:-:S03]  /*01a0*/  VIADD R4, R4, UR4 ;  /* 0x0000000404047c36 */ /* 0x000fc60008000000 */
[----:B------:R0:W1:Y:S04]  /*01b0*/  LDS R0, [R5] ;  /* 0x0000000005007984 */ /* 0x0000680000000800 */
[----:B------:R0:W2:Y:S02]  /*01c0*/  LDS R9, [R4] ;  /* 0x0000000004097984 */ /* 0x0000a40000000800 */
.L_x_0:
[----:B------:R-:W-:Y:S02]  /*01d0*/  CS2R R6, SR_CLOCKLO ;  /* 0x0000000000067805 */ /* 0x000fe40000015000 */
[----:B------:R-:W-:-:S13]  /*01e0*/  ISETP.NE.AND P0, PT, R11, RZ, PT ;  /* 0x000000ff0b00720c */ /* 0x000fda0003f05270 */
[----:B------:R-:W-:Y:S05]  /*01f0*/  @P0 EXIT ;  /* 0x000000000000094d */ /* 0x000fea0003800000 */
[----:B0-----:R-:W0:Y:S01]  /*0200*/  LDC.64 R4, c[0x0][0x380] ;  /* 0x0000e000ff047b82 */ /* 0x001e220000000a00 */
[----:B------:R-:W-:Y:S01]  /*0210*/  ISETP.NE.AND P0, PT, R11, RZ, PT ;  /* 0x000000ff0b00720c */ /* 0x000fe20003f05270 */
[----:B------:R-:W0:Y:S01]  /*0220*/  LDCU.64 UR4, c[0x0][0x358] ;  /* 0x00006b00ff0477ac */ /* 0x000e220008000a00 */
[----:B------:R-:W-:Y:S01]  /*0230*/  IADD3 R2, P2, PT, -R2, R6, RZ ;  /* 0x0000000602027210 */ /* 0x000fe20007f5e1ff */
[----:B-12---:R-:W-:-:S04]  /*0240*/  IMAD.IADD R0, R9, 0x1, R0 ;  /* 0x0000000109007824 */ /* 0x006fc800078e0200 */
[----:B------:R-:W-:Y:S01]  /*0250*/  IMAD.X R3, R7, 0x1, ~R3, P2 ;  /* 0x0000000107037824 */ /* 0x000fe200010e0e03 */
[----:B------:R-:W-:-:S05]  /*0260*/  ISETP.GE.AND P1, PT, R0, RZ, PT ;  /* 0x000000ff0000720c */ /* 0x000fca0003f26270 */
[----:B------:R-:W-:Y:S02]  /*0270*/  @!P0 SEL R2, R2, RZ, P1 ;  /* 0x000000ff02028207 */ /* 0x000fe40000800000 */
[----:B------:R-:W-:-:S05]  /*0280*/  @!P0 SEL R3, R3, RZ, P1 ;  /* 0x000000ff03038207 */ /* 0x000fca0000800000 */
[----:B0-----:R-:W-:Y:S01]  /*0290*/  STG.E.64 desc[UR4][R4.64], R2 ;  /* 0x0000000204007986 */ /* 0x001fe2000c101b04 */
[----:B------:R-:W-:Y:S05]  /*02a0*/  EXIT ;  /* 0x000000000000794d */ /* 0x000fea0003800000 */
.L_x_1:
[----:B------:R-:W-:-:S00]  /*02b0*/  BRA `(.L_x_1) ;  /* 0xfffffffc00fc7947 */ /* 0x000fc0000383ffff */
[----:B------:R-:W-:-:S00]  /*02c0*/  NOP ;  /* 0x0000000000007918 */ /* 0x000fc00000000000 */
        /* <DEDUP_REMOVED lines=11> */
.L_x_14:


//--------------------- .text._ZN3cpm10microbench23ldmatrix_latency_kernelEPmi --------------------------
	.section	.text._ZN3cpm10microbench23ldmatrix_latency_kernelEPmi,"ax",@progbits
	.align	128
        .global         _ZN3cpm10microbench23ldmatrix_latency_kernelEPmi
        .type           _ZN3cpm10microbench23ldmatrix_latency_kernelEPmi,@function
        .size           _ZN3cpm10microbench23ldmatrix_latency_kernelEPmi,(.L_x_15 - _ZN3cpm10microbench23ldmatrix_latency_kernelEPmi)
        .other          _ZN3cpm10microbench23ldmatrix_latency_kernelEPmi,@"STO_CUDA_ENTRY STV_DEFAULT"
_ZN3cpm10microbench23ldmatrix_latency_kernelEPmi:
.text._ZN3cpm10microbench23ldmatrix_latency_kernelEPmi:
        /* <DEDUP_REMOVED lines=29> */
.L_x_2:
        /* <DEDUP_REMOVED lines=14> */
.L_x_3:
        /* <DEDUP_REMOVED lines=13> */
.L_x_15:


//--------------------- .text._ZN3cpm10microbench26cp_async_throughput_kernelEPmiPKi --------------------------
	.section	.text._ZN3cpm10microbench26cp_async_throughput_kernelEPmiPKi,"ax",@progbits
	.align	128
        .global         _ZN3cpm10microbench26cp_async_throughput_kernelEPmiPKi
        .type           _ZN3cpm10microbench26cp_async_throughput_kernelEPmiPKi,@function
        .size           _ZN3cpm10microbench26cp_async_throughput_kernelEPmiPKi,(.L_x_16 - _ZN3cpm10microbench26cp_async_throughput_kernelEPmiPKi)
        .other          _ZN3cpm10microbench26cp_async_throughput_kernelEPmiPKi,@"STO_CUDA_ENTRY STV_DEFAULT"
_ZN3cpm10microbench26cp_async_throughput_kernelEPmiPKi:
.text._ZN3cpm10microbench26cp_async_throughput_kernelEPmiPKi:
[----:B------:R-:W-:Y:S01]  /*0000*/  LDC R1, c[0x0][0x37c] ;  /* 0x0000df00ff017b82 */ /* 0x000fe20000000800 */
[----:B------:R-:W0:Y:S07]  /*0010*/  S2R R11, SR_TID.X ;  /* 0x00000000000b7919 */ /* 0x000e2e0000002100 */
[----:B------:R-:W1:Y:S01]  /*0020*/  S2UR UR5, SR_CgaCtaId ;  /* 0x00000000000579c3 */ /* 0x000e620000008800 */
[----:B------:R-:W-:Y:S02]  /*0030*/  UMOV UR4, 0x400 ;  /* 0x0000040000047882 */ /* 0x000fe40000000000 */
[----:B-1----:R-:W-:Y:S01]  /*0040*/  ULEA UR4, UR5, UR4, 0x18 ;  /* 0x0000000405047291 */ /* 0x002fe2000f8ec0ff */
[----:B0-----:R-:W-:-:S05]  /*0050*/  ISETP.GT.U32.AND P0, PT, R11, 0xff, PT ;  /* 0x000000ff0b00780c */ /* 0x001fca0003f04070 */
[----:B------:R-:W-:-:S08]  /*0060*/  LEA R0, R11, UR4, 0x2 ;  /* 0x000000040b007c11 */ /* 0x000fd0000f8e10ff */
[----:B------:R0:W-:Y:S01]  /*0070*/  @!P0 STS [R0], RZ ;  /* 0x000000ff00008388 */ /* 0x0001e20000000800 */
[----:B------:R-:W-:Y:S01]  /*0080*/  BAR.SYNC.DEFER_BLOCKING 0x0 ;  /* 0x0000000000007b1d */ /* 0x000fe20000010000 */
[----:B------:R-:W-:-:S05]  /*0090*/  CS2R R4, SR_CLOCKLO ;  /* 0x0000000000047805 */ /* 0x000fca0000015000 */
[----:B------:R-:W1:Y:S01]  /*00a0*/  LDCU UR5, c[0x0][0x388] ;  /* 0x00007100ff0577ac */ /* 0x000e620008000800 */
[----:B------:R-:W2:Y:S01]  /*00b0*/  LDCU.64 UR6, c[0x0][0x358] ;  /* 0x00006b00ff0677ac */ /* 0x000ea20008000a00 */
[----:B-1----:R-:W-:-:S09]  /*00c0*/  UISETP.GE.AND UP0, UPT, UR5, 0x1, UPT ;  /* 0x000000010500788c */ /* 0x002fd2000bf06270 */
[----:B0-2---:R-:W-:Y:S05]  /*00d0*/  BRA.U !UP0, `(.L_x_4) ;  /* 0x00000001083c7547 */ /* 0x005fea000b800000 */
[----:B------:R-:W0:Y:S01]  /*00e0*/  LDC.64 R2, c[0x0][0x390] ;  /* 0x0000e400ff027b82 */ /* 0x000e220000000a00 */
[C---:B------:R-:W-:Y:S01]  /*00f0*/  ISETP.GT.U32.AND P0, PT, R11.reuse, 0x3f, PT ;  /* 0x0000003f0b00780c */ /* 0x040fe20003f04070 */
[----:B------:R-:W-:Y:S01]  /*0100*/  UIADD3 UR5, UPT, UPT, -UR5, URZ, URZ ;  /* 0x000000ff05057290 */ /* 0x000fe2000fffe1ff */
[----:B0-----:R-:W-:-:S11]  /*0110*/  IMAD.WIDE.U32 R2, R11, 0x4, R2 ;  /* 0x000000040b027825 */ /* 0x001fd600078e0002 */
.L_x_7:
[----:B------:R-:W-:Y:S01]  /*0120*/  UIADD3 UR5, UPT, UPT, UR5, 0x1, URZ ;  /* 0x0000000105057890 */ /* 0x000fe2000fffe0ff */
[----:B------:R-:W-:Y:S03]  /*0130*/  BSSY.RECONVERGENT B0, `(.L_x_5) ;  /* 0x0000007000007945 */ /* 0x000fe60003800200 */
[----:B------:R-:W-:Y:S01]  /*0140*/  UISETP.NE.AND UP0, UPT, UR5, URZ, UPT ;  /* 0x000000ff0500728c */ /* 0x000fe2000bf05270 */
[----:B0-----:R-:W-:Y:S10]  /*0150*/  @P0 BRA `(.L_x_6) ;  /* 0x0000000000100947 */ /* 0x001ff40003800000 */
[----:B------:R-:W2:Y:S04]  /*0160*/  LDG.E R7, desc[UR6][R2.64] ;  /* 0x0000000602077981 */ /* 0x000ea8000c1e1900 */
[----:B------:R-:W3:Y:S04]  /*0170*/  LDG.E R9, desc[UR6][R2.64+0x100] ;  /* 0x0001000602097981 */ /* 0x000ee8000c1e1900 */
[----:B--2---:R0:W-:Y:S04]  /*0180*/  STS [R0], R7 ;  /* 0x0000000700007388 */ /* 0x0041e80000000800 */
[----:B---3--:R0:W-:Y:S02]  /*0190*/  STS [R0+0x100], R9 ;  /* 0x0001000900007388 */ /* 0x0081e40000000800 */
.L_x_6:
[----:B------:R-:W-:Y:S05]  /*01a0*/  BSYNC.RECONVERGENT B0 ;  /* 0x0000000000007941 */ /* 0x000fea0003800200 */
.L_x_5:
[----:B------:R-:W-:Y:S06]  /*01b0*/  BAR.SYNC.DEFER_BLOCKING 0x0 ;  /* 0x0000000000007b1d */ /* 0x000fec0000010000 */
[----:B------:R-:W-:Y:S05]  /*01c0*/  BRA.U UP0, `(.L_x_7) ;  /* 0xfffffffd00d47547 */ /* 0x000fea000b83ffff */
.L_x_4:
[----:B0-----:R-:W-:Y:S02]  /*01d0*/  CS2R R6, SR_CLOCKLO ;  /* 0x0000000000067805 */ /* 0x001fe40000015000 */
[----:B------:R-:W-:-:S13]  /*01e0*/  ISETP.NE.AND P0, PT, R11, RZ, PT ;  /* 0x000000ff0b00720c */ /* 0x000fda0003f05270 */
[----:B------:R-:W0:Y:S01]  /*01f0*/  @!P0 LDC.64 R2, c[0x0][0x380] ;  /* 0x0000e000ff028b82 */ /* 0x000e220000000a00 */
[----:B------:R-:W-:-:S05]  /*0200*/  @!P0 IADD3 R4, P1, PT, -R4, R6, RZ ;  /* 0x0000000604048210 */ /* 0x000fca0007f3e1ff */
[----:B------:R-:W-:-:S05]  /*0210*/  @!P0 IMAD.X R5, R7, 0x1, ~R5, P1 ;  /* 0x0000000107058824 */ /* 0x000fca00008e0e05 */
[----:B0-----:R0:W-:Y:S01]  /*0220*/  @!P0 STG.E.64 desc[UR6][R2.64], R4 ;  /* 0x0000000402008986 */ /* 0x0011e2000c101b06 */
[----:B------:R-:W-:Y:S06]  /*0230*/  BAR.SYNC.DEFER_BLOCKING 0x0 ;  /* 0x0000000000007b1d */ /* 0x000fec0000010000 */
[----:B------:R-:W-:Y:S05]  /*0240*/  @P0 EXIT ;  /* 0x000000000000094d */ /* 0x000fea0003800000 */
[----:B0-----:R-:W0:Y:S04]  /*0250*/  LDS.128 R4, [UR4] ;  /* 0x00000004ff047984 */ /* 0x001e280008000c00 */
[----:B------:R-:W1:Y:S04]  /*0260*/  LDS.128 R20, [UR4+0x10] ;  /* 0x00001004ff147984 */ /* 0x000e680008000c00 */
[----:B------:R-:W2:Y:S04]  /*0270*/  LDS.128 R16, [UR4+0x20] ;  /* 0x00002004ff107984 */ /* 0x000ea80008000c00 */
[----:B------:R-:W3:Y:S04]  /*0280*/  LDS.128 R12, [UR4+0x30] ;  /* 0x00003004ff0c7984 */ /* 0x000ee80008000c00 */
[----:B------:R-:W4:Y:S04]  /*0290*/  LDS.128 R8, [UR4+0x40] ;  /* 0x00004004ff087984 */ /* 0x000f280008000c00 */
[----:B------:R-:W5:Y:S01]  /*02a0*/  LDS.128 R24, [UR4+0x50] ;  /* 0x00005004ff187984 */ /* 0x000f620008000c00 */
[----:B0-----:R-:W-:-:S04]  /*02b0*/  IADD3 R4, PT, PT, R6, R5, R4 ;  /* 0x0000000506047210 */ /* 0x001fc80007ffe004 */
[----:B-1----:R-:W-:Y:S02]  /*02c0*/  IADD3 R20, PT, PT, R20, R7, R4 ;  /* 0x0000000714147210 */ /* 0x002fe40007ffe004 */
[----:B------:R-:W0:Y:S02]  /*02d0*/  LDS.128 R4, [UR4+0x60] ;  /* 0x00006004ff047984 */ /* 0x000e240008000c00 */
[----:B------:R-:W-:-:S04]  /*02e0*/  IADD3 R20, PT, PT, R22, R21, R20 ;  /* 0x0000001516147210 */ /* 0x000fc80007ffe014 */
[----:B--2---:R-:W-:Y:S02]  /*02f0*/  IADD3 R16, PT, PT, R16, R23, R20 ;  /* 0x0000001710107210 */ /* 0x004fe40007ffe014 */
[----:B------:R-:W1:Y:S02]  /*0300*/  LDS.128 R20, [UR4+0x70] ;  /* 0x00007004ff147984 */ /* 0x000e640008000c00 */
[----:B------:R-:W-:-:S04]  /*0310*/  IADD3 R16, PT, PT, R18, R17, R16 ;  /* 0x0000001112107210 */ /* 0x000fc80007ffe010 */
[----:B---3--:R-:W-:Y:S02]  /*0320*/  IADD3 R12, PT, PT, R12, R19, R16 ;  /* 0x000000130c0c7210 */ /* 0x008fe40007ffe010 */
[----:B------:R-:W2:Y:S02]  /*0330*/  LDS.128 R16, [UR4+0x80] ;  /* 0x00008004ff107984 */ /* 0x000ea40008000c00 */
[----:B------:R-:W-:-:S04]  /*0340*/  IADD3 R12, PT, PT, R14, R13, R12 ;  /* 0x0000000d0e0c7210 */ /* 0x000fc80007ffe00c */
[----:B----4-:R-:W-:Y:S02]  /*0350*/  IADD3 R8, PT, PT, R8, R15, R12 ;  /* 0x0000000f08087210 */ /* 0x010fe40007ffe00c */
[----:B------:R-:W3:Y:S02]  /*0360*/  LDS.128 R12, [UR4+0x90] ;  /* 0x00009004ff0c7984 */ /* 0x000ee40008000c00 */
[----:B------:R-:W-:-:S04]  /*0370*/  IADD3 R8, PT, PT, R10, R9, R8 ;  /* 0x000000090a087210 */ /* 0x000fc80007ffe008 */
[----:B-----5:R-:W-:Y:S02]  /*0380*/  IADD3 R24, PT, PT, R24, R11, R8 ;  /* 0x0000000b18187210 */ /* 0x020fe40007ffe008 */
[----:B------:R-:W4:Y:S02]  /*0390*/  LDS.128 R8, [UR4+0xa0] ;  /* 0x0000a004ff087984 */ /* 0x000f240008000c00 */
[----:B------:R-:W-:-:S04]  /*03a0*/  IADD3 R24, PT, PT, R26, R25, R24 ;  /* 0x000000191a187210 */ /* 0x000fc80007ffe018 */
[----:B0-----:R-:W-:Y:S02]  /*03b0*/  IADD3 R4, PT, PT, R4, R27, R24 ;  /* 0x0000001b04047210 */ /* 0x001fe40007ffe018 */
[----:B------:R-:W0:Y:S02]  /*03c0*/  LDS.128 R24, [UR4+0xb0] ;  /* 0x0000b004ff187984 */ /* 0x000e240008000c00 */
[----:B------:R-:W-:-:S04]  /*03d0*/  IADD3 R4, PT, PT, R6, R5, R4 ;  /* 0x0000000506047210 */ /* 0x000fc80007ffe004 */
[----:B-1----:R-:W-:Y:S02]  /*03e0*/  IADD3 R20, PT, PT, R20, R7, R4 ;  /* 0x0000000714147210 */ /* 0x002fe40007ffe004 */
[----:B------:R-:W1:Y:S02]  /*03f0*/  LDS.128 R4, [UR4+0xc0] ;  /* 0x0000c004ff047984 */ /* 0x000e640008000c00 */
[----:B------:R-:W-:-:S04]  /*0400*/  IADD3 R20, PT, PT, R22, R21, R20 ;  /* 0x0000001516147210 */ /* 0x000fc80007ffe014 */
[----:B--2---:R-:W-:Y:S02]  /*0410*/  IADD3 R16, PT, PT, R16, R23, R20 ;  /* 0x0000001710107210 */ /* 0x004fe40007ffe014 */
[----:B------:R-:W2:Y:S02]  /*0420*/  LDS.128 R20, [UR4+0xd0] ;  /* 0x0000d004ff147984 */ /* 0x000ea40008000c00 */
[----:B------:R-:W-:-:S04]  /*0430*/  IADD3 R16, PT, PT, R18, R17, R16 ;  /* 0x0000001112107210 */ /* 0x000fc80007ffe010 */
[----:B---3--:R-:W-:Y:S02]  /*0440*/  IADD3 R12, PT, PT, R12, R19, R16 ;  /* 0x000000130c0c7210 */ /* 0x008fe40007ffe010 */
[----:B------:R-:W3:Y:S02]  /*0450*/  LDS.128 R16, [UR4+0xe0] ;  /* 0x0000e004ff107984 */ /* 0x000ee40008000c00 */
[----:B------:R-:W-:-:S04]  /*0460*/  IADD3 R12, PT, PT, R14, R13, R12 ;  /* 0x0000000d0e0c7210 */ /* 0x000fc80007ffe00c */
[----:B----4-:R-:W-:Y:S02]  /*0470*/  IADD3 R8, PT, PT, R8, R15, R12 ;  /* 0x0000000f08087210 */ /* 0x010fe40007ffe00c */
        /* <DEDUP_REMOVED lines=146> */
[----:B---3--:R-:W-:-:S04]  /*0da0*/  IADD3 R8, PT, PT, R24, R11, R8 ;  /* 0x0000000b18087210 */ /* 0x008fc80007ffe008 */
[----:B------:R-:W-:-:S04]  /*0db0*/  IADD3 R8, PT, PT, R26, R25, R8 ;  /* 0x000000191a087210 */ /* 0x000fc80007ffe008 */
[----:B----4-:R-:W-:-:S04]  /*0dc0*/  IADD3 R4, PT, PT, R4, R27, R8 ;  /* 0x0000001b04047210 */ /* 0x010fc80007ffe008 */
[----:B------:R-:W-:-:S04]  /*0dd0*/  IADD3 R4, PT, PT, R6, R5, R4 ;  /* 0x0000000506047210 */ /* 0x000fc80007ffe004 */
[----:B0-----:R-:W-:-:S04]  /*0de0*/  IADD3 R4, PT, PT, R20, R7, R4 ;  /* 0x0000000714047210 */ /* 0x001fc80007ffe004 */
[----:B------:R-:W-:-:S04]  /*0df0*/  IADD3 R4, PT, PT, R22, R21, R4 ;  /* 0x0000001516047210 */ /* 0x000fc80007ffe004 */
[----:B-1----:R-:W-:-:S04]  /*0e00*/  IADD3 R4, PT, PT, R16, R23, R4 ;  /* 0x0000001710047210 */ /* 0x002fc80007ffe004 */
[----:B------:R-:W-:-:S04]  /*0e10*/  IADD3 R4, PT, PT, R18, R17, R4 ;  /* 0x0000001112047210 */ /* 0x000fc80007ffe004 */
[----:B--2---:R-:W-:-:S04]  /*0e20*/  IADD3 R4, PT, PT, R12, R19, R4 ;  /* 0x000000130c047210 */ /* 0x004fc80007ffe004 */
[----:B------:R-:W-:-:S05]  /*0e30*/  IADD3 R4, PT, PT, R14, R13, R4 ;  /* 0x0000000d0e047210 */ /* 0x000fca0007ffe004 */
[----:B------:R-:W-:-:S05]  /*0e40*/  IMAD.IADD R4, R15, 0x1, R4 ;  /* 0x000000010f047824 */ /* 0x000fca00078e0204 */
[----:B------:R-:W-:-:S13]  /*0e50*/  ISETP.GT.AND P0, PT, R4, -0x1, PT ;  /* 0xffffffff0400780c */ /* 0x000fda0003f04270 */
[----:B------:R-:W-:Y:S05]  /*0e60*/  @P0 EXIT ;  /* 0x000000000000094d */ /* 0x000fea0003800000 */
[----:B------:R-:W0:Y:S02]  /*0e70*/  LDC.64 R2, c[0x0][0x380] ;  /* 0x0000e000ff027b82 */ /* 0x000e240000000a00 */
[----:B0-----:R-:W-:Y:S01]  /*0e80*/  STG.E.64 desc[UR6][R2.64], RZ ;  /* 0x000000ff02007986 */ /* 0x001fe2000c101b06 */
[----:B------:R-:W-:Y:S05]  /*0e90*/  EXIT ;  /* 0x000000000000794d */ /* 0x000fea0003800000 */
.L_x_8:
        /* <DEDUP_REMOVED lines=14> */
.L_x_16:


//--------------------- .text._ZN3cpm10microbench23cp_async_latency_kernelEPmiPKi --------------------------
	.section	.text._ZN3cpm10microbench23cp_async_latency_kernelEPmiPKi,"ax",@progbits
	.align	128
        .global         _ZN3cpm10microbench23cp_async_latency_kernelEPmiPKi
        .type           _ZN3cpm10microbench23cp_async_latency_kernelEPmiPKi,@function
        .size           _ZN3cpm10microbench23cp_async_latency_kernelEPmiPKi,(.L_x_17 - _ZN3cpm10microbench23cp_async_latency_kernelEPmiPKi)
        .other          _ZN3cpm10microbench23cp_async_latency_kernelEPmiPKi,@"STO_CUDA_ENTRY STV_DEFAULT"
_ZN3cpm10microbench23cp_async_latency_kernelEPmiPKi:
.text._ZN3cpm10microbench23cp_async_latency_kernelEPmiPKi:
        /* <DEDUP_REMOVED lines=15> */
[----:B------:R-:W-:Y:S01]  /*00f0*/  UIADD3 UR4, UPT, UPT, -UR4, URZ, URZ ;  /* 0x000000ff04047290 */ /* 0x000fe2000fffe1ff */
[----:B0-----:R-:W-:-:S11]  /*0100*/  IMAD.WIDE.U32 R2, R9, 0x4, R2 ;  /* 0x0000000409027825 */ /* 0x001fd600078e0002 */
.L_x_12:
[----:B------:R-:W-:Y:S01]  /*0110*/  UIADD3 UR4, UPT, UPT, UR4, 0x1, URZ ;  /* 0x0000000104047890 */ /* 0x000fe2000fffe0ff */
[----:B------:R-:W-:Y:S03]  /*0120*/  BSSY.RECONVERGENT B0, `(.L_x_10) ;  /* 0x0000005000007945 */ /* 0x000fe60003800200 */
[----:B------:R-:W-:Y:S01]  /*0130*/  UISETP.NE.AND UP0, UPT, UR4, URZ, UPT ;  /* 0x000000ff0400728c */ /* 0x000fe2000bf05270 */
[----:B0-----:R-:W-:Y:S10]  /*0140*/  @P0 BRA `(.L_x_11) ;  /* 0x0000000000080947 */ /* 0x001ff40003800000 */
[----:B------:R-:W2:Y:S04]  /*0150*/  LDG.E R7, desc[UR6][R2.64] ;  /* 0x0000000602077981 */ /* 0x000ea8000c1e1900 */
[----:B--2---:R0:W-:Y:S02]  /*0160*/  STS [R0], R7 ;  /* 0x0000000700007388 */ /* 0x0041e40000000800 */
.L_x_11:
[----:B------:R-:W-:Y:S05]  /*0170*/  BSYNC.RECONVERGENT B0 ;  /* 0x0000000000007941 */ /* 0x000fea0003800200 */
.L_x_10:
[----:B------:R-:W-:Y:S06]  /*0180*/  BAR.SYNC.DEFER_BLOCKING 0x0 ;  /* 0x0000000000007b1d */ /* 0x000fec0000010000 */
[----:B------:R-:W-:Y:S05]  /*0190*/  BRA.U UP0, `(.L_x_12) ;  /* 0xfffffffd00dc7547 */ /* 0x000fea000b83ffff */
.L_x_9:
        /* <DEDUP_REMOVED lines=8> */
[----:B------:R-:W1:Y:S01]  /*0220*/  S2UR UR5, SR_CgaCtaId ;  /* 0x00000000000579c3 */ /* 0x000e620000008800 */
[----:B------:R-:W-:Y:S02]  /*0230*/  UMOV UR4, 0x400 ;  /* 0x0000040000047882 */ /* 0x000fe40000000000 */
[----:B-1----:R-:W-:-:S09]  /*0240*/  ULEA UR4, UR5, UR4, 0x18 ;  /* 0x0000000405047291 */ /* 0x002fd2000f8ec0ff */
[----:B------:R-:W1:Y:S04]  /*0250*/  LDS.128 R24, [UR4] ;  /* 0x00000004ff187984 */ /* 0x000e680008000c00 */
[----:B0-----:R-:W0:Y:S04]  /*0260*/  LDS.128 R4, [UR4+0x10] ;  /* 0x00001004ff047984 */ /* 0x001e280008000c00 */
[----:B------:R-:W2:Y:S04]  /*0270*/  LDS.128 R8, [UR4+0x20] ;  /* 0x00002004ff087984 */ /* 0x000ea80008000c00 */
[----:B------:R-:W3:Y:S04]  /*0280*/  LDS.128 R12, [UR4+0x30] ;  /* 0x00003004ff0c7984 */ /* 0x000ee80008000c00 */
[----:B------:R-:W4:Y:S04]  /*0290*/  LDS.128 R16, [UR4+0x40] ;  /* 0x00004004ff107984 */ /* 0x000f280008000c00 */
[----:B------:R-:W5:Y:S01]  /*02a0*/  LDS.128 R20, [UR4+0x50] ;  /* 0x00005004ff147984 */ /* 0x000f620008000c00 */
[----:B-1----:R-:W-:-:S04]  /*02b0*/  IADD3 R24, PT, PT, R26, R25, R24 ;  /* 0x000000191a187210 */ /* 0x002fc80007ffe018 */
[----:B0-----:R-:W-:Y:S02]  /*02c0*/  IADD3 R4, PT, PT, R4, R27, R24 ;  /* 0x0000001b04047210 */ /* 0x001fe40007ffe018 */
[----:B------:R-:W0:Y:S02]  /*02d0*/  LDS.128 R24, [UR4+0x60] ;  /* 0x00006004ff187984 */ /* 0x000e240008000c00 */
[----:B------:R-:W-:-:S04]  /*02e0*/  IADD3 R4, PT, PT, R6, R5, R4 ;  /* 0x0000000506047210 */ /* 0x000fc80007ffe004 */
[----:B--2---:R-:W-:Y:S02]  /*02f0*/  IADD3 R8, PT, PT, R8, R7, R4 ;  /* 0x0000000708087210 */ /* 0x004fe40007ffe004 */
[----:B------:R-:W1:Y:S02]  /*0300*/  LDS.128 R4, [UR4+0x70] ;  /* 0x00007004ff047984 */ /* 0x000e640008000c00 */
[----:B------:R-:W-:-:S04]  /*0310*/  IADD3 R8, PT, PT, R10, R9, R8 ;  /* 0x000000090a087210 */ /* 0x000fc80007ffe008 */
[----:B---3--:R-:W-:-:S04]  /*0320*/  IADD3 R8, PT, PT, R12, R11, R8 ;  /* 0x0000000b0c087210 */ /* 0x008fc80007ffe008 */
[----:B------:R-:W-:-:S04]  /*0330*/  IADD3 R8, PT, PT, R14, R13, R8 ;  /* 0x0000000d0e087210 */ /* 0x000fc80007ffe008 */
[----:B----4-:R-:W-:-:S04]  /*0340*/  IADD3 R8, PT, PT, R16, R15, R8 ;  /* 0x0000000f10087210 */ /* 0x010fc80007ffe008 */
[----:B------:R-:W-:-:S04]  /*0350*/  IADD3 R8, PT, PT, R18, R17, R8 ;  /* 0x0000001112087210 */ /* 0x000fc80007ffe008 */
[----:B-----5:R-:W-:-:S04]  /*0360*/  IADD3 R8, PT, PT, R20, R19, R8 ;  /* 0x0000001314087210 */ /* 0x020fc80007ffe008 */
[----:B------:R-:W-:-:S04]  /*0370*/  IADD3 R8, PT, PT, R22, R21, R8 ;  /* 0x0000001516087210 */ /* 0x000fc80007ffe008 */
[----:B0-----:R-:W-:-:S04]  /*0380*/  IADD3 R8, PT, PT, R24, R23, R8 ;  /* 0x0000001718087210 */ /* 0x001fc80007ffe008 */
[----:B------:R-:W-:-:S04]  /*0390*/  IADD3 R8, PT, PT, R26, R25, R8 ;  /* 0x000000191a087210 */ /* 0x000fc80007ffe008 */
[----:B-1----:R-:W-:-:S04]  /*03a0*/  IADD3 R4, PT, PT, R4, R27, R8 ;  /* 0x0000001b04047210 */ /* 0x002fc80007ffe008 */
[----:B------:R-:W-:-:S05]  /*03b0*/  IADD3 R4, PT, PT, R6, R5, R4 ;  /* 0x0000000506047210 */ /* 0x000fca0007ffe004 */
[----:B------:R-:W-:-:S05]  /*03c0*/  IMAD.IADD R4, R7, 0x1, R4 ;  /* 0x0000000107047824 */ /* 0x000fca00078e0204 */
[----:B------:R-:W-:-:S13]  /*03d0*/  ISETP.GT.AND P0, PT, R4, -0x1, PT ;  /* 0xffffffff0400780c */ /* 0x000fda0003f04270 */
[----:B------:R-:W-:Y:S05]  /*03e0*/  @P0 EXIT ;  /* 0x000000000000094d */ /* 0x000fea0003800000 */
[----:B------:R-:W0:Y:S02]  /*03f0*/  LDC.64 R2, c[0x0][0x380] ;  /* 0x0000e000ff027b82 */ /* 0x000e240000000a00 */
[----:B0-----:R-:W-:Y:S01]  /*0400*/  STG.E.64 desc[UR6][R2.64], RZ ;  /* 0x000000ff02007986 */ /* 0x001fe2000c101b06 */
[----:B------:R-:W-:Y:S05]  /*0410*/  EXIT ;  /* 0x000000000000794d */ /* 0x000fea0003800000 */
.L_x_13:
        /* <DEDUP_REMOVED lines=14> */
.L_x_17:


//--------------------- .nv.shared._ZN3cpm10microbench26ldmatrix_throughput_kernelEPmi --------------------------
	.section	.nv.shared._ZN3cpm10microbench26ldmatrix_throughput_kernelEPmi,"aw",@nobits
	.sectionflags	@""
	.align	16
.nv.shared._ZN3cpm10microbench26ldmatrix_throughput_kernelEPmi:
	.zero		3072


//--------------------- .nv.shared.reserved.0     --------------------------
	.section	.nv.shared.reserved.0,"aw",@nobits
	.weak		__nv_reservedSMEM_offset_0_alias
	.size		__nv_reservedSMEM_offset_0_alias, 0, 64
	.other		__nv_reservedSMEM_offset_0_alias,@"STO_CUDA_RESERVED_SHARED STV_DEFAULT"
__nv_reservedSMEM_offset_0_alias:
	.zero		0
	.zero		64


//--------------------- .nv.global                --------------------------
	.section	.nv.global,"aw",@nobits
	.align	4
.nv.global:
	.type		_ZN3cpm10microbench17gmem_async_bufferE,@object
	.size		_ZN3cpm10microbench17gmem_async_bufferE,(.L_0 - _ZN3cpm10microbench17gmem_async_bufferE)
_ZN3cpm10microbench17gmem_async_bufferE:
	.zero		1024
.L_0:


//--------------------- .nv.shared._ZN3cpm10microbench23ldmatrix_latency_kernelEPmi --------------------------
	.section	.nv.shared._ZN3cpm10microbench23ldmatrix_latency_kernelEPmi,"aw",@nobits
	.sectionflags	@""
	.align	16
.nv.shared._ZN3cpm10microbench23ldmatrix_latency_kernelEPmi:
	.zero		2048


//--------------------- .nv.shared._ZN3cpm10microbench26cp_async_throughput_kernelEPmiPKi --------------------------
	.section	.nv.shared._ZN3cpm10microbench26cp_async_throughput_kernelEPmiPKi,"aw",@nobits
	.sectionflags	@""
	.align	16
.nv.shared._ZN3cpm10microbench26cp_async_throughput_kernelEPmiPKi:
	.zero		2048


//--------------------- .nv.shared._ZN3cpm10microbench23cp_async_latency_kernelEPmiPKi --------------------------
	.section	.nv.shared._ZN3cpm10microbench23cp_async_latency_kernelEPmiPKi,"aw",@nobits
	.sectionflags	@""
	.align	16
.nv.shared._ZN3cpm10microbench23cp_async_latency_kernelEPmiPKi:
	.zero		1152


//--------------------- .nv.constant0._ZN3cpm10microbench26ldmatrix_throughput_kernelEPmi --------------------------
	.section	.nv.constant0._ZN3cpm10microbench26ldmatrix_throughput_kernelEPmi,"a",@progbits
	.sectionflags	@""
	.align	4
.nv.constant0._ZN3cpm10microbench26ldmatrix_throughput_kernelEPmi:
	.zero		908


//--------------------- .nv.constant0._ZN3cpm10microbench23ldmatrix_latency_kernelEPmi --------------------------
	.section	.nv.constant0._ZN3cpm10microbench23ldmatrix_latency_kernelEPmi,"a",@progbits
	.sectionflags	@""
	.align	4
.nv.constant0._ZN3cpm10microbench23ldmatrix_latency_kernelEPmi:
	.zero		908


//--------------------- .nv.constant0._ZN3cpm10microbench26cp_async_throughput_kernelEPmiPKi --------------------------
	.section	.nv.constant0._ZN3cpm10microbench26cp_async_throughput_kernelEPmiPKi,"a",@progbits
	.sectionflags	@""
	.align	4
.nv.constant0._ZN3cpm10microbench26cp_async_throughput_kernelEPmiPKi:
	.zero		920


//--------------------- .nv.constant0._ZN3cpm10microbench23cp_async_latency_kernelEPmiPKi --------------------------
	.section	.nv.constant0._ZN3cpm10microbench23cp_async_latency_kernelEPmiPKi,"a",@progbits
	.sectionflags	@""
	.align	4
.nv.constant0._ZN3cpm10microbench23cp_async_latency_kernelEPmiPKi:
	.zero		920


//--------------------- SYMBOLS --------------------------

	.type		.nv.reservedSmem.offset0,@object
	.size		.nv.reservedSmem.offset0,0x4
	.type		.nv.reservedSmem.cap,@object
	.size		.nv.reservedSmem.cap,0x4
